//
// Generated by NVIDIA NVVM Compiler
//
// Compiler Build ID: CL-36424714
// Cuda compilation tools, release 13.0, V13.0.88
// Based on NVVM 20.0.0
//

.version 9.0
.target sm_100
.address_size 64

	// .globl	_Z14vector_addGridPfS_S_i
.extern .func  (.param .b32 func_retval0) vprintf
(
	.param .b64 vprintf_param_0,
	.param .b64 vprintf_param_1
)
;
.global .align 1 .b8 $str[64] = {116, 105, 100, 32, 37, 100, 32, 116, 104, 114, 101, 97, 100, 73, 100, 120, 46, 120, 32, 37, 100, 32, 98, 108, 111, 99, 107, 73, 100, 120, 46, 120, 32, 37, 100, 32, 98, 108, 111, 99, 107, 68, 105, 109, 46, 120, 32, 37, 100, 32, 103, 114, 105, 100, 68, 105, 109, 46, 120, 32, 37, 100, 10};
.global .align 1 .b8 $str$1[37] = {116, 105, 100, 32, 37, 100, 32, 116, 104, 114, 101, 97, 100, 73, 100, 120, 46, 120, 32, 37, 100, 32, 98, 108, 111, 99, 107, 73, 100, 120, 46, 120, 32, 37, 100, 10};

.visible .entry _Z14vector_addGridPfS_S_i(
	.param .u64 .ptr .align 1 _Z14vector_addGridPfS_S_i_param_0,
	.param .u64 .ptr .align 1 _Z14vector_addGridPfS_S_i_param_1,
	.param .u64 .ptr .align 1 _Z14vector_addGridPfS_S_i_param_2,
	.param .u32 _Z14vector_addGridPfS_S_i_param_3
)
{
	.local .align 8 .b8 	__local_depot0[24];
	.reg .b64 	%SP;
	.reg .b64 	%SPL;
	.reg .pred 	%p<2>;
	.reg .b32 	%r<11>;
	.reg .b32 	%f<4>;
	.reg .b64 	%rd<19>;

	mov.u64 	%SPL, __local_depot0;
	cvta.local.u64 	%SP, %SPL;
	ld.param.u64 	%rd2, [_Z14vector_addGridPfS_S_i_param_0];
	ld.param.u64 	%rd3, [_Z14vector_addGridPfS_S_i_param_1];
	ld.param.u64 	%rd4, [_Z14vector_addGridPfS_S_i_param_2];
	add.u64 	%rd5, %SP, 0;
	add.u64 	%rd1, %SPL, 0;
	mov.u32 	%r1, %ctaid.x;
	mov.u32 	%r2, %ntid.x;
	mov.u32 	%r3, %tid.x;
	mad.lo.s32 	%r4, %r1, %r2, %r3;
	setp.ne.s32 	%p1, %r4, 0;
	@%p1 bra 	$L__BB0_2;
	mov.u32 	%r7, %nctaid.x;
	mov.b32 	%r8, 0;
	st.local.v2.u32 	[%rd1], {%r8, %r3};
	st.local.v2.u32 	[%rd1+8], {%r1, %r2};
	st.local.u32 	[%rd1+16], %r7;
	mov.u64 	%rd9, $str;
	cvta.global.u64 	%rd10, %rd9;
	{ // callseq 1, 0
	.param .b64 param0;
	st.param.b64 	[param0], %rd10;
	.param .b64 param1;
	st.param.b64 	[param1], %rd5;
	.param .b32 retval0;
	call.uni (retval0), 
	vprintf, 
	(
	param0, 
	param1
	);
	ld.param.b32 	%r9, [retval0];
	} // callseq 1
	bra.uni 	$L__BB0_3;
$L__BB0_2:
	st.local.v2.u32 	[%rd1], {%r4, %r3};
	st.local.u32 	[%rd1+8], %r1;
	mov.u64 	%rd6, $str$1;
	cvta.global.u64 	%rd7, %rd6;
	{ // callseq 0, 0
	.param .b64 param0;
	st.param.b64 	[param0], %rd7;
	.param .b64 param1;
	st.param.b64 	[param1], %rd5;
	.param .b32 retval0;
	call.uni (retval0), 
	vprintf, 
	(
	param0, 
	param1
	);
	ld.param.b32 	%r5, [retval0];
	} // callseq 0
$L__BB0_3:
	cvta.to.global.u64 	%rd12, %rd3;
	cvta.to.global.u64 	%rd13, %rd4;
	cvta.to.global.u64 	%rd14, %rd2;
	mul.wide.s32 	%rd15, %r4, 4;
	add.s64 	%rd16, %rd12, %rd15;
	ld.global.f32 	%f1, [%rd16];
	add.s64 	%rd17, %rd13, %rd15;
	ld.global.f32 	%f2, [%rd17];
	add.f32 	%f3, %f1, %f2;
	add.s64 	%rd18, %rd14, %rd15;
	st.global.f32 	[%rd18], %f3;
	ret;

}


// ===== COMPILED SASS (sm_100) =====

	.target	sm_100

	.elftype	@"ET_EXEC"


//--------------------- .note.nv.tkinfo           --------------------------
	.section	.note.nv.tkinfo,"",@"SHT_NOTE"
	.sectionflags	@"SHF_NOTE_NV_TKINFO"
	.tkinfo
        /*0018*/ 	.word	0x00000002
        /*0030*/ 	.string	""
        /*0030*/ 	.string	"ptxas"
        /*0030*/ 	.string	"Cuda compilation tools, release 13.0, V13.0.88"
        /*0030*/ 	.string	"Build cuda_13.0.r13.0/compiler.36424714_0"
        /*0030*/ 	.string	"-arch sm_100 -m 64 "



//--------------------- .note.nv.cuinfo           --------------------------
	.section	.note.nv.cuinfo,"",@"SHT_NOTE"
	.sectionflags	@"SHF_NOTE_NV_CUINFO"
        /*0018*/ 	.short	0x0002
        /*001a*/ 	.short	0x0064
        /*001c*/ 	.short	0x0082
	.zero		2


//--------------------- .nv.info                  --------------------------
	.section	.nv.info,"",@"SHT_CUDA_INFO"
	.align	4


	//----- nvinfo : EIATTR_REGCOUNT
	.align		4
        /*0000*/ 	.byte	0x04, 0x2f
        /*0002*/ 	.short	(.L_3 - .L_2)
	.align		4
.L_2:
        /*0004*/ 	.word	index@(_Z14vector_addGridPfS_S_i)
        /*0008*/ 	.word	0x00000018


	//----- nvinfo : EIATTR_FRAME_SIZE
	.align		4
.L_3:
        /*000c*/ 	.byte	0x04, 0x11
        /*000e*/ 	.short	(.L_5 - .L_4)
	.align		4
.L_4:
        /*0010*/ 	.word	index@(_Z14vector_addGridPfS_S_i)
        /*0014*/ 	.word	0x00000018


	//----- nvinfo : EIATTR_MIN_STACK_SIZE
	.align		4
.L_5:
        /*0018*/ 	.byte	0x04, 0x12
        /*001a*/ 	.short	(.L_7 - .L_6)
	.align		4
.L_6:
        /*001c*/ 	.word	index@(_Z14vector_addGridPfS_S_i)
        /*0020*/ 	.word	0x00000018
.L_7:


//--------------------- .nv.compat                --------------------------
	.section	.nv.compat,"",@"SHT_CUDA_COMPAT_INFO"
	.align	4
        /*0000*/ 	.byte	0x02, 0x09, 0x00, 0x00, 0x02, 0x02, 0x01, 0x00, 0x02, 0x05, 0x05, 0x00, 0x03, 0x07, 0x01, 0x01
        /*0010*/ 	.byte	0x02, 0x03, 0x00, 0x00, 0x02, 0x06, 0x01, 0x00, 0x04, 0x0b, 0x08, 0x00, 0x09, 0x00, 0x00, 0x00
        /*0020*/ 	.byte	0x00, 0x00, 0x00, 0x00


//--------------------- .nv.info._Z14vector_addGridPfS_S_i --------------------------
	.section	.nv.info._Z14vector_addGridPfS_S_i,"",@"SHT_CUDA_INFO"
	.sectionflags	@""
	.align	4


	//----- nvinfo : EIATTR_CUDA_API_VERSION
	.align		4
        /*0000*/ 	.byte	0x04, 0x37
        /*0002*/ 	.short	(.L_9 - .L_8)
.L_8:
        /*0004*/ 	.word	0x00000082


	//----- nvinfo : EIATTR_KPARAM_INFO
	.align		4
.L_9:
        /*0008*/ 	.byte	0x04, 0x17
        /*000a*/ 	.short	(.L_11 - .L_10)
.L_10:
        /*000c*/ 	.word	0x00000000
        /*0010*/ 	.short	0x0003
        /*0012*/ 	.short	0x0018
        /*0014*/ 	.byte	0x00, 0xf0, 0x11, 0x00


	//----- nvinfo : EIATTR_KPARAM_INFO
	.align		4
.L_11:
        /*0018*/ 	.byte	0x04, 0x17
        /*001a*/ 	.short	(.L_13 - .L_12)
.L_12:
        /*001c*/ 	.word	0x00000000
        /*0020*/ 	.short	0x0002
        /*0022*/ 	.short	0x0010
        /*0024*/ 	.byte	0x00, 0xf5, 0x21, 0x00


	//----- nvinfo : EIATTR_KPARAM_INFO
	.align		4
.L_13:
        /*0028*/ 	.byte	0x04, 0x17
        /*002a*/ 	.short	(.L_15 - .L_14)
.L_14:
        /*002c*/ 	.word	0x00000000
        /*0030*/ 	.short	0x0001
        /*0032*/ 	.short	0x0008
        /*0034*/ 	.byte	0x00, 0xf5, 0x21, 0x00


	//----- nvinfo : EIATTR_KPARAM_INFO
	.align		4
.L_15:
        /*0038*/ 	.byte	0x04, 0x17
        /*003a*/ 	.short	(.L_17 - .L_16)
.L_16:
        /*003c*/ 	.word	0x00000000
        /*0040*/ 	.short	0x0000
        /*0042*/ 	.short	0x0000
        /*0044*/ 	.byte	0x00, 0xf5, 0x21, 0x00


	//----- nvinfo : EIATTR_SPARSE_MMA_MASK
	.align		4
.L_17:
        /*0048*/ 	.byte	0x03, 0x50
        /*004a*/ 	.short	0x0000


	//----- nvinfo : EIATTR_MAXREG_COUNT
	.align		4
        /*004c*/ 	.byte	0x03, 0x1b
        /*004e*/ 	.short	0x00ff


	//----- nvinfo : EIATTR_EXTERNS
	.align		4
        /*0050*/ 	.byte	0x04, 0x0f
        /*0052*/ 	.short	(.L_19 - .L_18)


	//   ....[0]....
	.align		4
.L_18:
        /*0054*/ 	.word	index@(vprintf)


	//----- nvinfo : EIATTR_MERCURY_ISA_VERSION
	.align		4
.L_19:
        /*0058*/ 	.byte	0x03, 0x5f
        /*005a*/ 	.short	0x0101


	//----- nvinfo : EIATTR_VRC_CTA_INIT_COUNT
	.align		4
        /*005c*/ 	.byte	0x02, 0x4a
	.zero		1
	.zero		1


	//----- nvinfo : EIATTR_SYSCALL_OFFSETS
	.align		4
        /*0060*/ 	.byte	0x04, 0x46
        /*0062*/ 	.short	(.L_21 - .L_20)


	//   ....[0]....
.L_20:
        /*0064*/ 	.word	0x00000190


	//   ....[1]....
        /*0068*/ 	.word	0x00000240


	//----- nvinfo : EIATTR_EXIT_INSTR_OFFSETS
	.align		4
.L_21:
        /*006c*/ 	.byte	0x04, 0x1c
        /*006e*/ 	.short	(.L_23 - .L_22)


	//   ....[0]....
.L_22:
        /*0070*/ 	.word	0x00000300


	//----- nvinfo : EIATTR_CRS_STACK_SIZE
	.align		4
.L_23:
        /*0074*/ 	.byte	0x04, 0x1e
        /*0076*/ 	.short	(.L_25 - .L_24)
.L_24:
        /*0078*/ 	.word	0x00000000


	//----- nvinfo : EIATTR_CBANK_PARAM_SIZE
	.align		4
.L_25:
        /*007c*/ 	.byte	0x03, 0x19
        /*007e*/ 	.short	0x001c


	//----- nvinfo : EIATTR_PARAM_CBANK
	.align		4
        /*0080*/ 	.byte	0x04, 0x0a
        /*0082*/ 	.short	(.L_27 - .L_26)
	.align		4
.L_26:
        /*0084*/ 	.word	index@(.nv.constant0._Z14vector_addGridPfS_S_i)
        /*0088*/ 	.short	0x0380
        /*008a*/ 	.short	0x001c


	//----- nvinfo : EIATTR_SW_WAR
	.align		4
.L_27:
        /*008c*/ 	.byte	0x04, 0x36
        /*008e*/ 	.short	(.L_29 - .L_28)
.L_28:
        /*0090*/ 	.word	0x00000008
.L_29:


//--------------------- .nv.callgraph             --------------------------
	.section	.nv.callgraph,"",@"SHT_CUDA_CALLGRAPH"
	.align	4
	.sectionentsize	8
	.align		4
        /*0000*/ 	.word	0x00000000
	.align		4
        /*0004*/ 	.word	0xffffffff
	.align		4
        /*0008*/ 	.word	index@(_Z14vector_addGridPfS_S_i)
	.align		4
        /*000c*/ 	.word	index@(vprintf)
	.align		4
        /*0010*/ 	.word	0x00000000
	.align		4
        /*0014*/ 	.word	0xfffffffe
	.align		4
        /*0018*/ 	.word	0x00000000
	.align		4
        /*001c*/ 	.word	0xfffffffd
	.align		4
        /*0020*/ 	.word	0x00000000
	.align		4
        /*0024*/ 	.word	0xfffffffc


//--------------------- .nv.constant4             --------------------------
	.section	.nv.constant4,"a",@progbits
	.align	8
	.align		8
.nv.constant4:
        /*0000*/ 	.dword	vprintf
	.align		8
        /*0008*/ 	.dword	$str
	.align		8
        /*0010*/ 	.dword	$str$1


//--------------------- .text._Z14vector_addGridPfS_S_i --------------------------
	.section	.text._Z14vector_addGridPfS_S_i,"ax",@progbits
	.align	128
        .global         _Z14vector_addGridPfS_S_i
        .type           _Z14vector_addGridPfS_S_i,@function
        .size           _Z14vector_addGridPfS_S_i,(.L_x_5 - _Z14vector_addGridPfS_S_i)
        .other          _Z14vector_addGridPfS_S_i,@"STO_CUDA_ENTRY STV_DEFAULT"
_Z14vector_addGridPfS_S_i:
.text._Z14vector_addGridPfS_S_i:
[----:B------:R-:W0:Y:S01]  /*0000*/  LDC R1, c[0x0][0x37c] ;  /* 0x0000df00ff017b82 */ /* 0x000e220000000800 */
[----:B------:R-:W1:Y:S01]  /*0010*/  S2R R10, SR_CTAID.X ;  /* 0x00000000000a7919 */ /* 0x000e620000002500 */
[----:B------:R-:W2:Y:S06]  /*0020*/  LDCU UR5, c[0x0][0x2fc] ;  /* 0x00005f80ff0577ac */ /* 0x000eac0008000800 */
[----:B------:R-:W1:Y:S01]  /*0030*/  LDC R11, c[0x0][0x360] ;  /* 0x0000d800ff0b7b82 */ /* 0x000e620000000800 */
[----:B0-----:R-:W-:Y:S01]  /*0040*/  VIADD R1, R1, 0xffffffe8 ;  /* 0xffffffe801017836 */ /* 0x001fe20000000000 */
[----:B------:R-:W1:Y:S01]  /*0050*/  S2R R15, SR_TID.X ;  /* 0x00000000000f7919 */ /* 0x000e620000002100 */
[----:B------:R-:W0:Y:S01]  /*0060*/  LDCU UR4, c[0x0][0x2f8] ;  /* 0x00005f00ff0477ac */ /* 0x000e220008000800 */
[----:B------:R-:W-:Y:S01]  /*0070*/  BSSY.RECONVERGENT B6, `(.L_x_0) ;  /* 0x000001e000067945 */ /* 0x000fe20003800200 */
[----:B------:R-:W3:Y:S01]  /*0080*/  LDCU.64 UR36, c[0x0][0x358] ;  /* 0x00006b00ff2477ac */ /* 0x000ee20008000a00 */
[----:B0-----:R-:W-:-:S05]  /*0090*/  IADD3 R6, P1, PT, R1, UR4, RZ ;  /* 0x0000000401067c10 */ /* 0x001fca000ff3e0ff */
[----:B--2---:R-:W-:Y:S02]  /*00a0*/  IMAD.X R7, RZ, RZ, UR5, P1 ;  /* 0x00000005ff077e24 */ /* 0x004fe400088e06ff */
[----:B-1----:R-:W-:-:S05]  /*00b0*/  IMAD R2, R10, R11, R15 ;  /* 0x0000000b0a027224 */ /* 0x002fca00078e020f */
[----:B------:R-:W-:-:S13]  /*00c0*/  ISETP.NE.AND P0, PT, R2, RZ, PT ;  /* 0x000000ff0200720c */ /* 0x000fda0003f05270 */
[----:B---3--:R-:W-:Y:S05]  /*00d0*/  @P0 BRA `(.L_x_1) ;  /* 0x0000000000340947 */ /* 0x008fea0003800000 */
[----:B------:R-:W0:Y:S01]  /*00e0*/  LDC R12, c[0x0][0x370] ;  /* 0x0000dc00ff0c7b82 */ /* 0x000e220000000800 */
[----:B------:R-:W-:Y:S01]  /*00f0*/  HFMA2 R14, -RZ, RZ, 0, 0 ;  /* 0x00000000ff0e7431 */ /* 0x000fe200000001ff */
[----:B------:R-:W-:Y:S01]  /*0100*/  MOV R0, 0x0 ;  /* 0x0000000000007802 */ /* 0x000fe20000000f00 */
[----:B------:R1:W-:Y:S01]  /*0110*/  STL.64 [R1+0x8], R10 ;  /* 0x0000080a01007387 */ /* 0x0003e20000100a00 */
[----:B------:R-:W2:Y:S03]  /*0120*/  LDCU.64 UR4, c[0x4][0x8] ;  /* 0x01000100ff0477ac */ /* 0x000ea60008000a00 */
[----:B------:R1:W-:Y:S01]  /*0130*/  STL.64 [R1], R14 ;  /* 0x0000000e01007387 */ /* 0x0003e20000100a00 */
[----:B------:R1:W3:Y:S01]  /*0140*/  LDC.64 R8, c[0x4][R0] ;  /* 0x0100000000087b82 */ /* 0x0002e20000000a00 */
[----:B--2---:R-:W-:Y:S01]  /*0150*/  IMAD.U32 R4, RZ, RZ, UR4 ;  /* 0x00000004ff047e24 */ /* 0x004fe2000f8e00ff */
[----:B------:R-:W-:Y:S01]  /*0160*/  MOV R5, UR5 ;  /* 0x0000000500057c02 */ /* 0x000fe20008000f00 */
[----:B0-----:R1:W-:Y:S06]  /*0170*/  STL [R1+0x10], R12 ;  /* 0x0000100c01007387 */ /* 0x0013ec0000100800 */
[----:B------:R-:W-:-:S07]  /*0180*/  LEPC R20, `(.L_x_2) ;  /* 0x000000001014794e */ /* 0x000fce0000000000 */
[----:B-1-3--:R-:W-:Y:S05]  /*0190*/  CALL.ABS.NOINC R8 ;  /* 0x0000000008007343 */ /* 0x00afea0003c00000 */
.L_x_2:
[----:B------:R-:W-:Y:S05]  /*01a0*/  BRA `(.L_x_3) ;  /* 0x0000000000287947 */ /* 0x000fea0003800000 */
.L_x_1:
[----:B------:R-:W-:Y:S01]  /*01b0*/  IMAD.MOV.U32 R3, RZ, RZ, R15 ;  /* 0x000000ffff037224 */ /* 0x000fe200078e000f */
[----:B------:R-:W-:Y:S01]  /*01c0*/  MOV R0, 0x0 ;  /* 0x0000000000007802 */ /* 0x000fe20000000f00 */
[----:B------:R0:W-:Y:S01]  /*01d0*/  STL [R1+0x8], R10 ;  /* 0x0000080a01007387 */ /* 0x0001e20000100800 */
[----:B------:R-:W1:Y:S02]  /*01e0*/  LDCU.64 UR4, c[0x4][0x10] ;  /* 0x01000200ff0477ac */ /* 0x000e640008000a00 */
[----:B------:R0:W2:Y:S01]  /*01f0*/  LDC.64 R8, c[0x4][R0] ;  /* 0x0100000000087b82 */ /* 0x0000a20000000a00 */
[----:B------:R0:W-:Y:S01]  /*0200*/  STL.64 [R1], R2 ;  /* 0x0000000201007387 */ /* 0x0001e20000100a00 */
[----:B-1----:R-:W-:Y:S02]  /*0210*/  MOV R4, UR4 ;  /* 0x0000000400047c02 */ /* 0x002fe40008000f00 */
[----:B0-----:R-:W-:-:S07]  /*0220*/  MOV R5, UR5 ;  /* 0x0000000500057c02 */ /* 0x001fce0008000f00 */
[----:B------:R-:W-:-:S07]  /*0230*/  LEPC R20, `(.L_x_3) ;  /* 0x000000001014794e */ /* 0x000fce0000000000 */
[----:B--2---:R-:W-:Y:S05]  /*0240*/  CALL.ABS.NOINC R8 ;  /* 0x0000000008007343 */ /* 0x004fea0003c00000 */
.L_x_3:
[----:B------:R-:W-:Y:S05]  /*0250*/  BSYNC.RECONVERGENT B6 ;  /* 0x0000000000067941 */ /* 0x000fea0003800200 */
.L_x_0:
[----:B------:R-:W0:Y:S08]  /*0260*/  LDC.64 R4, c[0x0][0x388] ;  /* 0x0000e200ff047b82 */ /* 0x000e300000000a00 */
[----:B------:R-:W1:Y:S08]  /*0270*/  LDC.64 R6, c[0x0][0x390] ;  /* 0x0000e400ff067b82 */ /* 0x000e700000000a00 */
[----:B------:R-:W2:Y:S01]  /*0280*/  LDC.64 R8, c[0x0][0x380] ;  /* 0x0000e000ff087b82 */ /* 0x000ea20000000a00 */
[----:B0-----:R-:W-:-:S06]  /*0290*/  IMAD.WIDE R4, R2, 0x4, R4 ;  /* 0x0000000402047825 */ /* 0x001fcc00078e0204 */
[----:B------:R-:W3:Y:S01]  /*02a0*/  LDG.E R4, desc[UR36][R4.64] ;  /* 0x0000002404047981 */ /* 0x000ee2000c1e1900 */
[----:B-1----:R-:W-:-:S06]  /*02b0*/  IMAD.WIDE R6, R2, 0x4, R6 ;  /* 0x0000000402067825 */ /* 0x002fcc00078e0206 */
[----:B------:R-:W3:Y:S01]  /*02c0*/  LDG.E R7, desc[UR36][R6.64] ;  /* 0x0000002406077981 */ /* 0x000ee2000c1e1900 */
[----:B--2---:R-:W-:-:S04]  /*02d0*/  IMAD.WIDE R2, R2, 0x4, R8 ;  /* 0x0000000402027825 */ /* 0x004fc800078e0208 */
[----:B---3--:R-:W-:-:S05]  /*02e0*/  FADD R9, R4, R7 ;  /* 0x0000000704097221 */ /* 0x008fca0000000000 */
[----:B------:R-:W-:Y:S01]  /*02f0*/  STG.E desc[UR36][R2.64], R9 ;  /* 0x0000000902007986 */ /* 0x000fe2000c101924 */
[----:B------:R-:W-:Y:S05]  /*0300*/  EXIT ;  /* 0x000000000000794d */ /* 0x000fea0003800000 */
.L_x_4:
[----:B------:R-:W-:-:S00]  /*0310*/  BRA `(.L_x_4) ;  /* 0xfffffffc00fc7947 */ /* 0x000fc0000383ffff */
[----:B------:R-:W-:-:S00]  /*0320*/  NOP ;  /* 0x0000000000007918 */ /* 0x000fc00000000000 */
        /* <DEDUP_REMOVED lines=13> */
.L_x_5:


//--------------------- .nv.global.init           --------------------------
	.section	.nv.global.init,"aw",@progbits
.nv.global.init:
	.type		$str$1,@object
	.size		$str$1,($str - $str$1)
$str$1:
        /*0000*/ 	.byte	0x74, 0x69, 0x64, 0x20, 0x25, 0x64, 0x20, 0x74, 0x68, 0x72, 0x65, 0x61, 0x64, 0x49, 0x64, 0x78
        /*0010*/ 	.byte	0x2e, 0x78, 0x20, 0x25, 0x64, 0x20, 0x62, 0x6c, 0x6f, 0x63, 0x6b, 0x49, 0x64, 0x78, 0x2e, 0x78
        /*0020*/ 	.byte	0x20, 0x25, 0x64, 0x0a, 0x00
	.type		$str,@object
	.size		$str,(.L_0 - $str)
$str:
        /*0025*/ 	.byte	0x74, 0x69, 0x64, 0x20, 0x25, 0x64, 0x20, 0x74, 0x68, 0x72, 0x65, 0x61, 0x64, 0x49, 0x64, 0x78
        /*0035*/ 	.byte	0x2e, 0x78, 0x20, 0x25, 0x64, 0x20, 0x62, 0x6c, 0x6f, 0x63, 0x6b, 0x49, 0x64, 0x78, 0x2e, 0x78
        /*0045*/ 	.byte	0x20, 0x25, 0x64, 0x20, 0x62, 0x6c, 0x6f, 0x63, 0x6b, 0x44, 0x69, 0x6d, 0x2e, 0x78, 0x20, 0x25
        /*0055*/ 	.byte	0x64, 0x20, 0x67, 0x72, 0x69, 0x64, 0x44, 0x69, 0x6d, 0x2e, 0x78, 0x20, 0x25, 0x64, 0x0a, 0x00
.L_0:


//--------------------- .nv.shared.reserved.0     --------------------------
	.section	.nv.shared.reserved.0,"aw",@nobits
	.weak		__nv_reservedSMEM_offset_0_alias
	.size		__nv_reservedSMEM_offset_0_alias, 0, 64
	.other		__nv_reservedSMEM_offset_0_alias,@"STO_CUDA_RESERVED_SHARED STV_DEFAULT"
__nv_reservedSMEM_offset_0_alias:
	.zero		0
	.zero		64


//--------------------- .nv.constant0._Z14vector_addGridPfS_S_i --------------------------
	.section	.nv.constant0._Z14vector_addGridPfS_S_i,"a",@progbits
	.sectionflags	@""
	.align	4
.nv.constant0._Z14vector_addGridPfS_S_i:
	.zero		924


//--------------------- SYMBOLS --------------------------

	.type		.nv.reservedSmem.offset0,@object
	.size		.nv.reservedSmem.offset0,0x4
	.type		vprintf,@function
